.version 3.1
.target sm_20
.global .s32  gresult;
.entry main {
   .reg .s32 a, b;

   ld.global.s32  b, [gresult];
   ld.global.s32  a, [gresult + 16];
   mad24.lo.s32   a, b, 45, a;
   st.global.s32 [gresult], a;

L1:
   ld.global.s32  b, [gresult];
   mad24.lo.u32   a, 45, b, a;
   st.global.s32 [gresult], a;

L2:
   ld.global.s32  b, [gresult];
   mad24.hi.s32   a, b, 44, b;
   st.global.s32 [gresult], a;

L3:
   ld.global.s32  b, [gresult];
   mad24.hi.u32   a, a, b, a;
   st.global.s32 [gresult], a;

L6:
   exit;
}


// ===== COMPILED SASS (sm_100) =====

	.target	sm_100

	.elftype	@"ET_EXEC"


//--------------------- .note.nv.tkinfo           --------------------------
	.section	.note.nv.tkinfo,"",@"SHT_NOTE"
	.sectionflags	@"SHF_NOTE_NV_TKINFO"
	.tkinfo
        /*0018*/ 	.word	0x00000002
        /*0030*/ 	.string	""
        /*0030*/ 	.string	"ptxas"
        /*0030*/ 	.string	"Cuda compilation tools, release 13.0, V13.0.88"
        /*0030*/ 	.string	"Build cuda_13.0.r13.0/compiler.36424714_0"
        /*0030*/ 	.string	"-arch sm_100 "



//--------------------- .note.nv.cuinfo           --------------------------
	.section	.note.nv.cuinfo,"",@"SHT_NOTE"
	.sectionflags	@"SHF_NOTE_NV_CUINFO"
        /*0018*/ 	.short	0x0002
        /*001a*/ 	.short	0x0014
        /*001c*/ 	.short	0x0082
	.zero		2


//--------------------- .nv.info                  --------------------------
	.section	.nv.info,"",@"SHT_CUDA_INFO"
	.align	4


	//----- nvinfo : EIATTR_REGCOUNT
	.align		4
        /*0000*/ 	.byte	0x04, 0x2f
        /*0002*/ 	.short	(.L_2 - .L_1)
	.align		4
.L_1:
        /*0004*/ 	.word	index@(main)
        /*0008*/ 	.word	0x00000009


	//----- nvinfo : EIATTR_FRAME_SIZE
	.align		4
.L_2:
        /*000c*/ 	.byte	0x04, 0x11
        /*000e*/ 	.short	(.L_4 - .L_3)
	.align		4
.L_3:
        /*0010*/ 	.word	index@(main)
        /*0014*/ 	.word	0x00000000


	//----- nvinfo : EIATTR_MIN_STACK_SIZE
	.align		4
.L_4:
        /*0018*/ 	.byte	0x04, 0x12
        /*001a*/ 	.short	(.L_6 - .L_5)
	.align		4
.L_5:
        /*001c*/ 	.word	index@(main)
        /*0020*/ 	.word	0x00000000
.L_6:


//--------------------- .nv.compat                --------------------------
	.section	.nv.compat,"",@"SHT_CUDA_COMPAT_INFO"
	.align	4
        /*0000*/ 	.byte	0x02, 0x09, 0x00, 0x00, 0x02, 0x02, 0x01, 0x00, 0x02, 0x05, 0x05, 0x00, 0x03, 0x07, 0x01, 0x01
        /*0010*/ 	.byte	0x02, 0x03, 0x00, 0x00, 0x02, 0x06, 0x01, 0x00, 0x04, 0x0b, 0x08, 0x00, 0x09, 0x00, 0x00, 0x00
        /*0020*/ 	.byte	0x00, 0x00, 0x00, 0x00


//--------------------- .nv.info.main             --------------------------
	.section	.nv.info.main,"",@"SHT_CUDA_INFO"
	.sectionflags	@""
	.align	4


	//----- nvinfo : EIATTR_CUDA_API_VERSION
	.align		4
        /*0000*/ 	.byte	0x04, 0x37
        /*0002*/ 	.short	(.L_8 - .L_7)
.L_7:
        /*0004*/ 	.word	0x00000082


	//----- nvinfo : EIATTR_SPARSE_MMA_MASK
	.align		4
.L_8:
        /*0008*/ 	.byte	0x03, 0x50
        /*000a*/ 	.short	0x0000


	//----- nvinfo : EIATTR_MAXREG_COUNT
	.align		4
        /*000c*/ 	.byte	0x03, 0x1b
        /*000e*/ 	.short	0x00ff


	//----- nvinfo : EIATTR_MERCURY_ISA_VERSION
	.align		4
        /*0010*/ 	.byte	0x03, 0x5f
        /*0012*/ 	.short	0x0101


	//----- nvinfo : EIATTR_VRC_CTA_INIT_COUNT
	.align		4
        /*0014*/ 	.byte	0x02, 0x4a
	.zero		1
	.zero		1


	//----- nvinfo : EIATTR_EXIT_INSTR_OFFSETS
	.align		4
        /*0018*/ 	.byte	0x04, 0x1c
        /*001a*/ 	.short	(.L_10 - .L_9)


	//   ....[0]....
.L_9:
        /*001c*/ 	.word	0x00000170


	//----- nvinfo : EIATTR_SW_WAR
	.align		4
.L_10:
        /*0020*/ 	.byte	0x04, 0x36
        /*0022*/ 	.short	(.L_12 - .L_11)
.L_11:
        /*0024*/ 	.word	0x00000008
.L_12:


//--------------------- .nv.callgraph             --------------------------
	.section	.nv.callgraph,"",@"SHT_CUDA_CALLGRAPH"
	.align	4
	.sectionentsize	8
	.align		4
        /*0000*/ 	.word	0x00000000
	.align		4
        /*0004*/ 	.word	0xffffffff
	.align		4
        /*0008*/ 	.word	0x00000000
	.align		4
        /*000c*/ 	.word	0xfffffffe
	.align		4
        /*0010*/ 	.word	0x00000000
	.align		4
        /*0014*/ 	.word	0xfffffffd
	.align		4
        /*0018*/ 	.word	0x00000000
	.align		4
        /*001c*/ 	.word	0xfffffffc


//--------------------- .nv.constant4             --------------------------
	.section	.nv.constant4,"a",@progbits
	.align	8
	.align		8
.nv.constant4:
        /*0000*/ 	.dword	gresult


//--------------------- .text.main                --------------------------
	.section	.text.main,"ax",@progbits
	.align	128
.text.main:
        .type           main,@function
        .size           main,(.L_x_1 - main)
        .other          main,@"STO_CUDA_ENTRY STV_DEFAULT"
main:
[----:B------:R-:W-:Y:S08]  /*0000*/  LDC R1, c[0x0][0x37c] ;  /* 0x0000df00ff017b82 */ /* 0x000ff00000000800 */
[----:B------:R-:W0:Y:S01]  /*0010*/  LDC.64 R2, c[0x4][RZ] ;  /* 0x01000000ff027b82 */ /* 0x000e220000000a00 */
[----:B------:R-:W0:Y:S02]  /*0020*/  LDCU.64 UR4, c[0x0][0x358] ;  /* 0x00006b00ff0477ac */ /* 0x000e240008000a00 */
[----:B0-----:R-:W2:Y:S04]  /*0030*/  LDG.E R0, desc[UR4][R2.64] ;  /* 0x0000000402007981 */ /* 0x001ea8000c1e1900 */
[----:B------:R-:W3:Y:S01]  /*0040*/  LDG.E R4, desc[UR4][R2.64+0x10] ;  /* 0x0000100402047981 */ /* 0x000ee2000c1e1900 */
[----:B--2---:R-:W-:-:S05]  /*0050*/  SGXT R5, R0, 0x18 ;  /* 0x000000180005781a */ /* 0x004fca0000000200 */
[----:B---3--:R-:W-:-:S05]  /*0060*/  IMAD R4, R5, 0x2d, R4 ;  /* 0x0000002d05047824 */ /* 0x008fca00078e0204 */
[----:B------:R-:W-:-:S05]  /*0070*/  PRMT R5, R4, 0x7210, RZ ;  /* 0x0000721004057816 */ /* 0x000fca00000000ff */
[----:B------:R-:W-:-:S05]  /*0080*/  IMAD R0, R5, 0x2d, R4 ;  /* 0x0000002d05007824 */ /* 0x000fca00078e0204 */
[----:B------:R-:W-:-:S05]  /*0090*/  SGXT R4, R0, 0x18 ;  /* 0x000000180004781a */ /* 0x000fca0000000200 */
[----:B------:R-:W-:-:S04]  /*00a0*/  IMAD.WIDE R4, R4, 0x2c, RZ ;  /* 0x0000002c04047825 */ /* 0x000fc800078e02ff */
[----:B------:R-:W-:Y:S01]  /*00b0*/  IMAD.MOV.U32 R6, RZ, RZ, R5 ;  /* 0x000000ffff067224 */ /* 0x000fe200078e0005 */
[----:B------:R-:W-:-:S04]  /*00c0*/  SHF.R.S32.HI R5, RZ, 0x10, R4 ;  /* 0x00000010ff057819 */ /* 0x000fc80000011404 */
[----:B------:R-:W-:-:S05]  /*00d0*/  PRMT R5, R5, 0x5410, R6 ;  /* 0x0000541005057816 */ /* 0x000fca0000000006 */
[----:B------:R-:W-:-:S05]  /*00e0*/  IMAD.IADD R0, R5, 0x1, R0 ;  /* 0x0000000105007824 */ /* 0x000fca00078e0200 */
[C---:B------:R-:W-:Y:S02]  /*00f0*/  PRMT R4, R0.reuse, 0x7210, RZ ;  /* 0x0000721000047816 */ /* 0x040fe400000000ff */
[----:B------:R-:W-:-:S05]  /*0100*/  PRMT R5, R0, 0x7210, RZ ;  /* 0x0000721000057816 */ /* 0x000fca00000000ff */
[----:B------:R-:W-:-:S04]  /*0110*/  IMAD.WIDE.U32 R4, R4, R5, RZ ;  /* 0x0000000504047225 */ /* 0x000fc800078e00ff */
[----:B------:R-:W-:Y:S01]  /*0120*/  IMAD.MOV.U32 R6, RZ, RZ, R5 ;  /* 0x000000ffff067224 */ /* 0x000fe200078e0005 */
[----:B------:R-:W-:-:S04]  /*0130*/  SHF.R.U32.HI R5, RZ, 0x10, R4 ;  /* 0x00000010ff057819 */ /* 0x000fc80000011604 */
[----:B------:R-:W-:-:S05]  /*0140*/  PRMT R5, R5, 0x5410, R6 ;  /* 0x0000541005057816 */ /* 0x000fca0000000006 */
[----:B------:R-:W-:-:S05]  /*0150*/  IMAD.IADD R5, R0, 0x1, R5 ;  /* 0x0000000100057824 */ /* 0x000fca00078e0205 */
[----:B------:R-:W-:Y:S01]  /*0160*/  STG.E desc[UR4][R2.64], R5 ;  /* 0x0000000502007986 */ /* 0x000fe2000c101904 */
[----:B------:R-:W-:Y:S05]  /*0170*/  EXIT ;  /* 0x000000000000794d */ /* 0x000fea0003800000 */
.L_x_0:
[----:B------:R-:W-:-:S00]  /*0180*/  BRA `(.L_x_0) ;  /* 0xfffffffc00fc7947 */ /* 0x000fc0000383ffff */
[----:B------:R-:W-:-:S00]  /*0190*/  NOP ;  /* 0x0000000000007918 */ /* 0x000fc00000000000 */
        /* <DEDUP_REMOVED lines=14> */
.L_x_1:


//--------------------- .nv.shared.reserved.0     --------------------------
	.section	.nv.shared.reserved.0,"aw",@nobits
	.weak		__nv_reservedSMEM_offset_0_alias
	.size		__nv_reservedSMEM_offset_0_alias, 0, 64
	.other		__nv_reservedSMEM_offset_0_alias,@"STO_CUDA_RESERVED_SHARED STV_DEFAULT"
__nv_reservedSMEM_offset_0_alias:
	.zero		0
	.zero		64


//--------------------- .nv.global                --------------------------
	.section	.nv.global,"aw",@nobits
	.align	4
.nv.global:
	.type		gresult,@object
	.size		gresult,(.L_0 - gresult)
gresult:
	.zero		4
.L_0:


//--------------------- .nv.constant0.main        --------------------------
	.section	.nv.constant0.main,"a",@progbits
	.sectionflags	@""
	.align	4
.nv.constant0.main:
	.zero		896


//--------------------- SYMBOLS --------------------------

	.type		.nv.reservedSmem.offset0,@object
	.size		.nv.reservedSmem.offset0,0x4
